//
// Generated by NVIDIA NVVM Compiler
//
// Compiler Build ID: CL-36424714
// Cuda compilation tools, release 13.0, V13.0.88
// Based on NVVM 20.0.0
//

.version 9.0
.target sm_100
.address_size 64

	// .globl	_Z5saxpyjjjjjjjjjiPf

.visible .entry _Z5saxpyjjjjjjjjjiPf(
	.param .u32 _Z5saxpyjjjjjjjjjiPf_param_0,
	.param .u32 _Z5saxpyjjjjjjjjjiPf_param_1,
	.param .u32 _Z5saxpyjjjjjjjjjiPf_param_2,
	.param .u32 _Z5saxpyjjjjjjjjjiPf_param_3,
	.param .u32 _Z5saxpyjjjjjjjjjiPf_param_4,
	.param .u32 _Z5saxpyjjjjjjjjjiPf_param_5,
	.param .u32 _Z5saxpyjjjjjjjjjiPf_param_6,
	.param .u32 _Z5saxpyjjjjjjjjjiPf_param_7,
	.param .u32 _Z5saxpyjjjjjjjjjiPf_param_8,
	.param .u32 _Z5saxpyjjjjjjjjjiPf_param_9,
	.param .u64 .ptr .align 1 _Z5saxpyjjjjjjjjjiPf_param_10
)
{
	.reg .b32 	%r<6>;
	.reg .b64 	%rd<5>;

	ld.param.u64 	%rd1, [_Z5saxpyjjjjjjjjjiPf_param_10];
	mov.u32 	%r1, %ctaid.x;
	mov.u32 	%r2, %ntid.x;
	mov.u32 	%r3, %tid.x;
	mad.lo.s32 	%r4, %r1, %r2, %r3;
	cvta.to.global.u64 	%rd2, %rd1;
	mul.wide.s32 	%rd3, %r4, 4;
	add.s64 	%rd4, %rd2, %rd3;
	mov.b32 	%r5, 0;
	st.global.u32 	[%rd4], %r5;
	ret;

}


// ===== COMPILED SASS (sm_100) =====

	.target	sm_100

	.elftype	@"ET_EXEC"


//--------------------- .note.nv.tkinfo           --------------------------
	.section	.note.nv.tkinfo,"",@"SHT_NOTE"
	.sectionflags	@"SHF_NOTE_NV_TKINFO"
	.tkinfo
        /*0018*/ 	.word	0x00000002
        /*0030*/ 	.string	""
        /*0030*/ 	.string	"ptxas"
        /*0030*/ 	.string	"Cuda compilation tools, release 13.0, V13.0.88"
        /*0030*/ 	.string	"Build cuda_13.0.r13.0/compiler.36424714_0"
        /*0030*/ 	.string	"-arch sm_100 -m 64 "



//--------------------- .note.nv.cuinfo           --------------------------
	.section	.note.nv.cuinfo,"",@"SHT_NOTE"
	.sectionflags	@"SHF_NOTE_NV_CUINFO"
        /*0018*/ 	.short	0x0002
        /*001a*/ 	.short	0x0064
        /*001c*/ 	.short	0x0082
	.zero		2


//--------------------- .nv.info                  --------------------------
	.section	.nv.info,"",@"SHT_CUDA_INFO"
	.align	4


	//----- nvinfo : EIATTR_REGCOUNT
	.align		4
        /*0000*/ 	.byte	0x04, 0x2f
        /*0002*/ 	.short	(.L_1 - .L_0)
	.align		4
.L_0:
        /*0004*/ 	.word	index@(_Z5saxpyjjjjjjjjjiPf)
        /*0008*/ 	.word	0x00000008


	//----- nvinfo : EIATTR_FRAME_SIZE
	.align		4
.L_1:
        /*000c*/ 	.byte	0x04, 0x11
        /*000e*/ 	.short	(.L_3 - .L_2)
	.align		4
.L_2:
        /*0010*/ 	.word	index@(_Z5saxpyjjjjjjjjjiPf)
        /*0014*/ 	.word	0x00000000


	//----- nvinfo : EIATTR_MIN_STACK_SIZE
	.align		4
.L_3:
        /*0018*/ 	.byte	0x04, 0x12
        /*001a*/ 	.short	(.L_5 - .L_4)
	.align		4
.L_4:
        /*001c*/ 	.word	index@(_Z5saxpyjjjjjjjjjiPf)
        /*0020*/ 	.word	0x00000000
.L_5:


//--------------------- .nv.compat                --------------------------
	.section	.nv.compat,"",@"SHT_CUDA_COMPAT_INFO"
	.align	4
        /*0000*/ 	.byte	0x02, 0x09, 0x00, 0x00, 0x02, 0x02, 0x01, 0x00, 0x02, 0x05, 0x05, 0x00, 0x03, 0x07, 0x01, 0x01
        /*0010*/ 	.byte	0x02, 0x03, 0x00, 0x00, 0x02, 0x06, 0x01, 0x00, 0x04, 0x0b, 0x08, 0x00, 0x09, 0x00, 0x00, 0x00
        /*0020*/ 	.byte	0x00, 0x00, 0x00, 0x00


//--------------------- .nv.info._Z5saxpyjjjjjjjjjiPf --------------------------
	.section	.nv.info._Z5saxpyjjjjjjjjjiPf,"",@"SHT_CUDA_INFO"
	.sectionflags	@""
	.align	4


	//----- nvinfo : EIATTR_CUDA_API_VERSION
	.align		4
        /*0000*/ 	.byte	0x04, 0x37
        /*0002*/ 	.short	(.L_7 - .L_6)
.L_6:
        /*0004*/ 	.word	0x00000082


	//----- nvinfo : EIATTR_KPARAM_INFO
	.align		4
.L_7:
        /*0008*/ 	.byte	0x04, 0x17
        /*000a*/ 	.short	(.L_9 - .L_8)
.L_8:
        /*000c*/ 	.word	0x00000000
        /*0010*/ 	.short	0x000a
        /*0012*/ 	.short	0x0028
        /*0014*/ 	.byte	0x00, 0xf5, 0x21, 0x00


	//----- nvinfo : EIATTR_KPARAM_INFO
	.align		4
.L_9:
        /*0018*/ 	.byte	0x04, 0x17
        /*001a*/ 	.short	(.L_11 - .L_10)
.L_10:
        /*001c*/ 	.word	0x00000000
        /*0020*/ 	.short	0x0009
        /*0022*/ 	.short	0x0024
        /*0024*/ 	.byte	0x00, 0xf0, 0x11, 0x00


	//----- nvinfo : EIATTR_KPARAM_INFO
	.align		4
.L_11:
        /*0028*/ 	.byte	0x04, 0x17
        /*002a*/ 	.short	(.L_13 - .L_12)
.L_12:
        /*002c*/ 	.word	0x00000000
        /*0030*/ 	.short	0x0008
        /*0032*/ 	.short	0x0020
        /*0034*/ 	.byte	0x00, 0xf0, 0x11, 0x00


	//----- nvinfo : EIATTR_KPARAM_INFO
	.align		4
.L_13:
        /*0038*/ 	.byte	0x04, 0x17
        /*003a*/ 	.short	(.L_15 - .L_14)
.L_14:
        /*003c*/ 	.word	0x00000000
        /*0040*/ 	.short	0x0007
        /*0042*/ 	.short	0x001c
        /*0044*/ 	.byte	0x00, 0xf0, 0x11, 0x00


	//----- nvinfo : EIATTR_KPARAM_INFO
	.align		4
.L_15:
        /*0048*/ 	.byte	0x04, 0x17
        /*004a*/ 	.short	(.L_17 - .L_16)
.L_16:
        /*004c*/ 	.word	0x00000000
        /*0050*/ 	.short	0x0006
        /*0052*/ 	.short	0x0018
        /*0054*/ 	.byte	0x00, 0xf0, 0x11, 0x00


	//----- nvinfo : EIATTR_KPARAM_INFO
	.align		4
.L_17:
        /*0058*/ 	.byte	0x04, 0x17
        /*005a*/ 	.short	(.L_19 - .L_18)
.L_18:
        /*005c*/ 	.word	0x00000000
        /*0060*/ 	.short	0x0005
        /*0062*/ 	.short	0x0014
        /*0064*/ 	.byte	0x00, 0xf0, 0x11, 0x00


	//----- nvinfo : EIATTR_KPARAM_INFO
	.align		4
.L_19:
        /*0068*/ 	.byte	0x04, 0x17
        /*006a*/ 	.short	(.L_21 - .L_20)
.L_20:
        /*006c*/ 	.word	0x00000000
        /*0070*/ 	.short	0x0004
        /*0072*/ 	.short	0x0010
        /*0074*/ 	.byte	0x00, 0xf0, 0x11, 0x00


	//----- nvinfo : EIATTR_KPARAM_INFO
	.align		4
.L_21:
        /*0078*/ 	.byte	0x04, 0x17
        /*007a*/ 	.short	(.L_23 - .L_22)
.L_22:
        /*007c*/ 	.word	0x00000000
        /*0080*/ 	.short	0x0003
        /*0082*/ 	.short	0x000c
        /*0084*/ 	.byte	0x00, 0xf0, 0x11, 0x00


	//----- nvinfo : EIATTR_KPARAM_INFO
	.align		4
.L_23:
        /*0088*/ 	.byte	0x04, 0x17
        /*008a*/ 	.short	(.L_25 - .L_24)
.L_24:
        /*008c*/ 	.word	0x00000000
        /*0090*/ 	.short	0x0002
        /*0092*/ 	.short	0x0008
        /*0094*/ 	.byte	0x00, 0xf0, 0x11, 0x00


	//----- nvinfo : EIATTR_KPARAM_INFO
	.align		4
.L_25:
        /*0098*/ 	.byte	0x04, 0x17
        /*009a*/ 	.short	(.L_27 - .L_26)
.L_26:
        /*009c*/ 	.word	0x00000000
        /*00a0*/ 	.short	0x0001
        /*00a2*/ 	.short	0x0004
        /*00a4*/ 	.byte	0x00, 0xf0, 0x11, 0x00


	//----- nvinfo : EIATTR_KPARAM_INFO
	.align		4
.L_27:
        /*00a8*/ 	.byte	0x04, 0x17
        /*00aa*/ 	.short	(.L_29 - .L_28)
.L_28:
        /*00ac*/ 	.word	0x00000000
        /*00b0*/ 	.short	0x0000
        /*00b2*/ 	.short	0x0000
        /*00b4*/ 	.byte	0x00, 0xf0, 0x11, 0x00


	//----- nvinfo : EIATTR_SPARSE_MMA_MASK
	.align		4
.L_29:
        /*00b8*/ 	.byte	0x03, 0x50
        /*00ba*/ 	.short	0x0000


	//----- nvinfo : EIATTR_MAXREG_COUNT
	.align		4
        /*00bc*/ 	.byte	0x03, 0x1b
        /*00be*/ 	.short	0x00ff


	//----- nvinfo : EIATTR_MERCURY_ISA_VERSION
	.align		4
        /*00c0*/ 	.byte	0x03, 0x5f
        /*00c2*/ 	.short	0x0101


	//----- nvinfo : EIATTR_VRC_CTA_INIT_COUNT
	.align		4
        /*00c4*/ 	.byte	0x02, 0x4a
	.zero		1
	.zero		1


	//----- nvinfo : EIATTR_EXIT_INSTR_OFFSETS
	.align		4
        /*00c8*/ 	.byte	0x04, 0x1c
        /*00ca*/ 	.short	(.L_31 - .L_30)


	//   ....[0]....
.L_30:
        /*00cc*/ 	.word	0x00000090


	//----- nvinfo : EIATTR_CBANK_PARAM_SIZE
	.align		4
.L_31:
        /*00d0*/ 	.byte	0x03, 0x19
        /*00d2*/ 	.short	0x0030


	//----- nvinfo : EIATTR_PARAM_CBANK
	.align		4
        /*00d4*/ 	.byte	0x04, 0x0a
        /*00d6*/ 	.short	(.L_33 - .L_32)
	.align		4
.L_32:
        /*00d8*/ 	.word	index@(.nv.constant0._Z5saxpyjjjjjjjjjiPf)
        /*00dc*/ 	.short	0x0380
        /*00de*/ 	.short	0x0030


	//----- nvinfo : EIATTR_SW_WAR
	.align		4
.L_33:
        /*00e0*/ 	.byte	0x04, 0x36
        /*00e2*/ 	.short	(.L_35 - .L_34)
.L_34:
        /*00e4*/ 	.word	0x00000008
.L_35:


//--------------------- .nv.callgraph             --------------------------
	.section	.nv.callgraph,"",@"SHT_CUDA_CALLGRAPH"
	.align	4
	.sectionentsize	8
	.align		4
        /*0000*/ 	.word	0x00000000
	.align		4
        /*0004*/ 	.word	0xffffffff
	.align		4
        /*0008*/ 	.word	0x00000000
	.align		4
        /*000c*/ 	.word	0xfffffffe
	.align		4
        /*0010*/ 	.word	0x00000000
	.align		4
        /*0014*/ 	.word	0xfffffffd
	.align		4
        /*0018*/ 	.word	0x00000000
	.align		4
        /*001c*/ 	.word	0xfffffffc


//--------------------- .text._Z5saxpyjjjjjjjjjiPf --------------------------
	.section	.text._Z5saxpyjjjjjjjjjiPf,"ax",@progbits
	.align	128
        .global         _Z5saxpyjjjjjjjjjiPf
        .type           _Z5saxpyjjjjjjjjjiPf,@function
        .size           _Z5saxpyjjjjjjjjjiPf,(.L_x_1 - _Z5saxpyjjjjjjjjjiPf)
        .other          _Z5saxpyjjjjjjjjjiPf,@"STO_CUDA_ENTRY STV_DEFAULT"
_Z5saxpyjjjjjjjjjiPf:
.text._Z5saxpyjjjjjjjjjiPf:
[----:B------:R-:W-:Y:S01]  /*0000*/  LDC R1, c[0x0][0x37c] ;  /* 0x0000df00ff017b82 */ /* 0x000fe20000000800 */
[----:B------:R-:W0:Y:S07]  /*0010*/  S2R R0, SR_TID.X ;  /* 0x0000000000007919 */ /* 0x000e2e0000002100 */
[----:B------:R-:W0:Y:S01]  /*0020*/  S2UR UR6, SR_CTAID.X ;  /* 0x00000000000679c3 */ /* 0x000e220000002500 */
[----:B------:R-:W1:Y:S07]  /*0030*/  LDCU.64 UR4, c[0x0][0x358] ;  /* 0x00006b00ff0477ac */ /* 0x000e6e0008000a00 */
[----:B------:R-:W0:Y:S08]  /*0040*/  LDC R5, c[0x0][0x360] ;  /* 0x0000d800ff057b82 */ /* 0x000e300000000800 */
[----:B------:R-:W2:Y:S01]  /*0050*/  LDC.64 R2, c[0x0][0x3a8] ;  /* 0x0000ea00ff027b82 */ /* 0x000ea20000000a00 */
[----:B0-----:R-:W-:-:S04]  /*0060*/  IMAD R5, R5, UR6, R0 ;  /* 0x0000000605057c24 */ /* 0x001fc8000f8e0200 */
[----:B--2---:R-:W-:-:S05]  /*0070*/  IMAD.WIDE R2, R5, 0x4, R2 ;  /* 0x0000000405027825 */ /* 0x004fca00078e0202 */
[----:B-1----:R-:W-:Y:S01]  /*0080*/  STG.E desc[UR4][R2.64], RZ ;  /* 0x000000ff02007986 */ /* 0x002fe2000c101904 */
[----:B------:R-:W-:Y:S05]  /*0090*/  EXIT ;  /* 0x000000000000794d */ /* 0x000fea0003800000 */
.L_x_0:
[----:B------:R-:W-:-:S00]  /*00a0*/  BRA `(.L_x_0) ;  /* 0xfffffffc00fc7947 */ /* 0x000fc0000383ffff */
[----:B------:R-:W-:-:S00]  /*00b0*/  NOP ;  /* 0x0000000000007918 */ /* 0x000fc00000000000 */
        /* <DEDUP_REMOVED lines=12> */
.L_x_1:


//--------------------- .nv.shared.reserved.0     --------------------------
	.section	.nv.shared.reserved.0,"aw",@nobits
	.weak		__nv_reservedSMEM_offset_0_alias
	.size		__nv_reservedSMEM_offset_0_alias, 0, 64
	.other		__nv_reservedSMEM_offset_0_alias,@"STO_CUDA_RESERVED_SHARED STV_DEFAULT"
__nv_reservedSMEM_offset_0_alias:
	.zero		0
	.zero		64


//--------------------- .nv.constant0._Z5saxpyjjjjjjjjjiPf --------------------------
	.section	.nv.constant0._Z5saxpyjjjjjjjjjiPf,"a",@progbits
	.sectionflags	@""
	.align	4
.nv.constant0._Z5saxpyjjjjjjjjjiPf:
	.zero		944


//--------------------- SYMBOLS --------------------------

	.type		.nv.reservedSmem.offset0,@object
	.size		.nv.reservedSmem.offset0,0x4
